	.headerflags	@"EF_CUDA_TEXMODE_UNIFIED EF_CUDA_64BIT_ADDRESS EF_CUDA_ACCELERATORS EF_CUDA_SM90 EF_CUDA_VIRTUAL_SM(EF_CUDA_SM90)"
	.elftype	@"ET_EXEC"


//--------------------- .nv.info                  --------------------------
	.section	.nv.info,"",@"SHT_CUDA_INFO"
	.align	4


	//----- nvinfo : EIATTR_REGCOUNT
	.align		4
        /*0000*/ 	.byte	0x04, 0x2f
        /*0002*/ 	.short	(.L_1 - .L_0)
	.align		4
.L_0:
        /*0004*/ 	.word	index@(triton_poi_fused_max_pool2d_with_indices_9)
        /*0008*/ 	.word	0x00000010


	//----- nvinfo : EIATTR_MIN_STACK_SIZE
	.align		4
.L_1:
        /*000c*/ 	.byte	0x04, 0x12
        /*000e*/ 	.short	(.L_3 - .L_2)
	.align		4
.L_2:
        /*0010*/ 	.word	index@(triton_poi_fused_max_pool2d_with_indices_9)
        /*0014*/ 	.word	0x00000000


	//----- nvinfo : EIATTR_FRAME_SIZE
	.align		4
.L_3:
        /*0018*/ 	.byte	0x04, 0x11
        /*001a*/ 	.short	(.L_5 - .L_4)
	.align		4
.L_4:
        /*001c*/ 	.word	index@(triton_poi_fused_max_pool2d_with_indices_9)
        /*0020*/ 	.word	0x00000000


	//----- nvinfo : EIATTR_MIN_STACK_SIZE
	.align		4
.L_5:
        /*0024*/ 	.byte	0x04, 0x12
        /*0026*/ 	.short	(.L_7 - .L_6)
	.align		4
.L_6:
        /*0028*/ 	.word	index@(triton_poi_fused_max_pool2d_with_indices_9)
        /*002c*/ 	.word	0x00000000
.L_7:


//--------------------- .nv.info.triton_poi_fused_max_pool2d_with_indices_9 --------------------------
	.section	.nv.info.triton_poi_fused_max_pool2d_with_indices_9,"",@"SHT_CUDA_INFO"
	.sectionflags	@""
	.align	4


	//----- nvinfo : EIATTR_CUDA_API_VERSION
	.align		4
        /*0000*/ 	.byte	0x04, 0x37
        /*0002*/ 	.short	(.L_9 - .L_8)
.L_8:
        /*0004*/ 	.word	0x0000007c


	//----- nvinfo : EIATTR_KPARAM_INFO
	.align		4
.L_9:
        /*0008*/ 	.byte	0x04, 0x17
        /*000a*/ 	.short	(.L_11 - .L_10)
.L_10:
        /*000c*/ 	.word	0x00000000
        /*0010*/ 	.short	0x0003
        /*0012*/ 	.short	0x0018
        /*0014*/ 	.byte	0x00, 0xf0, 0x11, 0x00


	//----- nvinfo : EIATTR_KPARAM_INFO
	.align		4
.L_11:
        /*0018*/ 	.byte	0x04, 0x17
        /*001a*/ 	.short	(.L_13 - .L_12)
.L_12:
        /*001c*/ 	.word	0x00000000
        /*0020*/ 	.short	0x0002
        /*0022*/ 	.short	0x0010
        /*0024*/ 	.byte	0x00, 0xf4, 0x21, 0x00


	//----- nvinfo : EIATTR_KPARAM_INFO
	.align		4
.L_13:
        /*0028*/ 	.byte	0x04, 0x17
        /*002a*/ 	.short	(.L_15 - .L_14)
.L_14:
        /*002c*/ 	.word	0x00000000
        /*0030*/ 	.short	0x0001
        /*0032*/ 	.short	0x0008
        /*0034*/ 	.byte	0x00, 0xf4, 0x21, 0x00


	//----- nvinfo : EIATTR_KPARAM_INFO
	.align		4
.L_15:
        /*0038*/ 	.byte	0x04, 0x17
        /*003a*/ 	.short	(.L_17 - .L_16)
.L_16:
        /*003c*/ 	.word	0x00000000
        /*0040*/ 	.short	0x0000
        /*0042*/ 	.short	0x0000
        /*0044*/ 	.byte	0x00, 0xf4, 0x21, 0x00


	//----- nvinfo : EIATTR_SPARSE_MMA_MASK
	.align		4
.L_17:
        /*0048*/ 	.byte	0x03, 0x50
        /*004a*/ 	.short	0x0000


	//----- nvinfo : EIATTR_MAXREG_COUNT
	.align		4
        /*004c*/ 	.byte	0x03, 0x1b
        /*004e*/ 	.short	0x00ff


	//----- nvinfo : EIATTR_EXIT_INSTR_OFFSETS
	.align		4
        /*0050*/ 	.byte	0x04, 0x1c
        /*0052*/ 	.short	(.L_19 - .L_18)


	//   ....[0]....
.L_18:
        /*0054*/ 	.word	0x00000410


	//----- nvinfo : EIATTR_REQNTID
	.align		4
.L_19:
        /*0058*/ 	.byte	0x04, 0x10
        /*005a*/ 	.short	(.L_21 - .L_20)
.L_20:
        /*005c*/ 	.word	0x00000100
        /*0060*/ 	.word	0x00000001
        /*0064*/ 	.word	0x00000001


	//----- nvinfo : EIATTR_CBANK_PARAM_SIZE
	.align		4
.L_21:
        /*0068*/ 	.byte	0x03, 0x19
        /*006a*/ 	.short	0x001c


	//----- nvinfo : EIATTR_PARAM_CBANK
	.align		4
        /*006c*/ 	.byte	0x04, 0x0a
        /*006e*/ 	.short	(.L_23 - .L_22)
	.align		4
.L_22:
        /*0070*/ 	.word	index@(.nv.constant0.triton_poi_fused_max_pool2d_with_indices_9)
        /*0074*/ 	.short	0x0210
        /*0076*/ 	.short	0x001c


	//----- nvinfo : EIATTR_SW_WAR
	.align		4
.L_23:
        /*0078*/ 	.byte	0x04, 0x36
        /*007a*/ 	.short	(.L_25 - .L_24)
.L_24:
        /*007c*/ 	.word	0x00000008
.L_25:


//--------------------- .nv.callgraph             --------------------------
	.section	.nv.callgraph,"",@"SHT_CUDA_CALLGRAPH"
	.align	4
	.sectionentsize	8
	.align		4
        /*0000*/ 	.word	0x00000000
	.align		4
        /*0004*/ 	.word	0xffffffff
	.align		4
        /*0008*/ 	.word	0x00000000
	.align		4
        /*000c*/ 	.word	0xfffffffe
	.align		4
        /*0010*/ 	.word	0x00000000
	.align		4
        /*0014*/ 	.word	0xfffffffd
	.align		4
        /*0018*/ 	.word	0x00000000
	.align		4
        /*001c*/ 	.word	0xfffffffc


//--------------------- .text.triton_poi_fused_max_pool2d_with_indices_9 --------------------------
	.section	.text.triton_poi_fused_max_pool2d_with_indices_9,"ax",@progbits
	.align	128
        .global         triton_poi_fused_max_pool2d_with_indices_9
        .type           triton_poi_fused_max_pool2d_with_indices_9,@function
        .size           triton_poi_fused_max_pool2d_with_indices_9,(.L_x_1 - triton_poi_fused_max_pool2d_with_indices_9)
        .other          triton_poi_fused_max_pool2d_with_indices_9,@"STO_CUDA_ENTRY STV_DEFAULT"
triton_poi_fused_max_pool2d_with_indices_9:
.text.triton_poi_fused_max_pool2d_with_indices_9:
[----:B------:R-:W-:Y:S01]  /*0000*/  LDC R1, c[0x0][0x28] ;  /* 0x00000a00ff017b82 */ /* 0x000fe20000000800 */
[----:B------:R-:W1:Y:S01]  /*0010*/  S2R R0, SR_TID.X ;  /* 0x0000000000007919 */ /* 0x000e620000002100 */
[----:B------:R-:W-:Y:S01]  /*0020*/  ULDC.64 UR4, c[0x0][0x208] ;  /* 0x0000820000047ab9 */ /* 0x000fe20000000a00 */
[----:B------:R-:W-:Y:S01]  /*0030*/  ULDC.64 UR6, c[0x0][0x220] ;  /* 0x0000880000067ab9 */ /* 0x000fe20000000a00 */
[----:B------:R-:W2:Y:S01]  /*0040*/  S2R R3, SR_CTAID.X ;  /* 0x0000000000037919 */ /* 0x000ea20000002500 */
[----:B-1----:R-:W-:Y:S01]  /*0050*/  IMAD.SHL.U32 R0, R0, 0x2, RZ ;  /* 0x0000000200007824 */ /* 0x002fe200078e00ff */
[----:B--2---:R-:W-:-:S04]  /*0060*/  SHF.R.S32.HI R5, RZ, 0x16, R3 ;  /* 0x00000016ff057819 */ /* 0x004fc80000011403 */
[----:B------:R-:W-:Y:S02]  /*0070*/  LOP3.LUT R0, R0, 0x1fe, RZ, 0xc0, !PT ;  /* 0x000001fe00007812 */ /* 0x000fe400078ec0ff */
[----:B------:R-:W-:-:S03]  /*0080*/  SGXT R5, R5, 0x1 ;  /* 0x000000010505781a */ /* 0x000fc60000000200 */
[----:B------:R-:W-:-:S05]  /*0090*/  IMAD R0, R3, 0x200, R0 ;  /* 0x0000020003007824 */ /* 0x000fca00078e0200 */
[----:B------:R-:W-:Y:S02]  /*00a0*/  SHF.R.S32.HI R3, RZ, 0x1f, R0 ;  /* 0x0000001fff037819 */ /* 0x000fe40000011400 */
[-C--:B------:R-:W-:Y:S02]  /*00b0*/  LEA.HI R6, R5, R0.reuse, RZ, 0xc ;  /* 0x0000000005067211 */ /* 0x080fe400078f60ff */
[----:B------:R-:W-:Y:S02]  /*00c0*/  LEA.HI R4, R3, R0, RZ, 0x7 ;  /* 0x0000000003047211 */ /* 0x000fe400078f38ff */
[----:B------:R-:W1:Y:S01]  /*00d0*/  LDC.64 R2, c[0x0][0x210] ;  /* 0x00008400ff027b82 */ /* 0x000e620000000a00 */
[----:B------:R-:W-:Y:S01]  /*00e0*/  IMAD.SHL.U32 R7, R6, 0x4, RZ ;  /* 0x0000000406077824 */ /* 0x000fe200078e00ff */
[----:B------:R-:W-:-:S04]  /*00f0*/  SHF.R.S32.HI R5, RZ, 0x7, R4 ;  /* 0x00000007ff057819 */ /* 0x000fc80000011404 */
[----:B------:R-:W-:Y:S02]  /*0100*/  LEA.HI R6, R5, R5, RZ, 0x5 ;  /* 0x0000000505067211 */ /* 0x000fe400078f28ff */
[----:B------:R-:W-:Y:S02]  /*0110*/  LOP3.LUT R8, R7, 0xffffc000, RZ, 0xc0, !PT ;  /* 0xffffc00007087812 */ /* 0x000fe400078ec0ff */
[----:B------:R-:W-:Y:S02]  /*0120*/  LOP3.LUT R7, R4, 0xffffff80, RZ, 0xc0, !PT ;  /* 0xffffff8004077812 */ /* 0x000fe400078ec0ff */
[----:B------:R-:W-:Y:S02]  /*0130*/  LOP3.LUT R6, R6, 0xffffe0, RZ, 0xc0, !PT ;  /* 0x00ffffe006067812 */ /* 0x000fe400078ec0ff */
[----:B------:R-:W-:-:S03]  /*0140*/  IADD3 R7, R8, R0, -R7 ;  /* 0x0000000008077210 */ /* 0x000fc60007ffe807 */
[----:B------:R-:W-:-:S04]  /*0150*/  IMAD.IADD R6, R5, 0x1, -R6 ;  /* 0x0000000105067824 */ /* 0x000fc800078e0a06 */
[----:B------:R-:W-:-:S04]  /*0160*/  IMAD R11, R6, 0x100, R7 ;  /* 0x00000100060b7824 */ /* 0x000fc800078e0207 */
[C---:B------:R-:W-:Y:S02]  /*0170*/  VIADD R9, R11.reuse, 0x80 ;  /* 0x000000800b097836 */ /* 0x040fe40000000000 */
[----:B-1----:R-:W-:-:S04]  /*0180*/  IMAD.WIDE R6, R11, 0x4, R2 ;  /* 0x000000040b067825 */ /* 0x002fc800078e0202 */
[--C-:B------:R-:W-:Y:S02]  /*0190*/  IMAD.WIDE R8, R9, 0x4, R2.reuse ;  /* 0x0000000409087825 */ /* 0x100fe400078e0202 */
[----:B------:R-:W2:Y:S02]  /*01a0*/  LDG.E.64 R6, desc[UR4][R6.64] ;  /* 0x0000000406067981 */ /* 0x000ea4000c1e1b00 */
[----:B------:R-:W-:Y:S02]  /*01b0*/  VIADD R5, R11, 0x2000 ;  /* 0x000020000b057836 */ /* 0x000fe40000000000 */
[----:B------:R1:W2:Y:S02]  /*01c0*/  LDG.E.64 R12, desc[UR4][R8.64] ;  /* 0x00000004080c7981 */ /* 0x0002a4000c1e1b00 */
[----:B------:R-:W-:-:S04]  /*01d0*/  IMAD.WIDE R4, R5, 0x4, R2 ;  /* 0x0000000405047825 */ /* 0x000fc800078e0202 */
[----:B------:R-:W-:Y:S02]  /*01e0*/  VIADD R11, R11, 0x2080 ;  /* 0x000020800b0b7836 */ /* 0x000fe40000000000 */
[----:B------:R-:W3:Y:S02]  /*01f0*/  LDG.E.64 R4, desc[UR4][R4.64] ;  /* 0x0000000404047981 */ /* 0x000ee4000c1e1b00 */
[----:B------:R-:W-:Y:S01]  /*0200*/  IMAD.WIDE R2, R11, 0x4, R2 ;  /* 0x000000040b027825 */ /* 0x000fe200078e0202 */
[----:B-1----:R-:W1:Y:S05]  /*0210*/  LDC.64 R8, c[0x0][0x218] ;  /* 0x00008600ff087b82 */ /* 0x002e6a0000000a00 */
[----:B------:R-:W4:Y:S01]  /*0220*/  LDG.E.64 R2, desc[UR4][R2.64] ;  /* 0x0000000402027981 */ /* 0x000f22000c1e1b00 */
[----:B--2---:R-:W-:-:S02]  /*0230*/  FSETP.GT.AND P4, PT, R13, R7, PT ;  /* 0x000000070d00720b */ /* 0x004fc40003f84000 */
[----:B------:R-:W-:Y:S02]  /*0240*/  FSETP.GT.AND P3, PT, R12, R6, PT ;  /* 0x000000060c00720b */ /* 0x000fe40003f64000 */
[----:B------:R-:W-:Y:S02]  /*0250*/  FSETP.NAN.AND P0, PT, R13, R13, PT ;  /* 0x0000000d0d00720b */ /* 0x000fe40003f08000 */
[----:B---3--:R-:W-:Y:S02]  /*0260*/  FSETP.NAN.AND P6, PT, R5, R5, PT ;  /* 0x000000050500720b */ /* 0x008fe40003fc8000 */
[----:B------:R-:W-:Y:S02]  /*0270*/  FSETP.NAN.AND P5, PT, R4, R4, PT ;  /* 0x000000040400720b */ /* 0x000fe40003fa8000 */
[----:B------:R-:W-:-:S03]  /*0280*/  FSETP.NAN.AND P1, PT, R12, R12, PT ;  /* 0x0000000c0c00720b */ /* 0x000fc60003f28000 */
[----:B------:R-:W-:Y:S02]  /*0290*/  @!P4 SEL R13, R13, R7, P0 ;  /* 0x000000070d0dc207 */ /* 0x000fe40000000000 */
[----:B------:R-:W-:Y:S02]  /*02a0*/  @!P3 SEL R12, R12, R6, P1 ;  /* 0x000000060c0cb207 */ /* 0x000fe40000800000 */
[----:B------:R-:W-:Y:S02]  /*02b0*/  FSETP.GEU.AND P0, PT, R13, R5, PT ;  /* 0x000000050d00720b */ /* 0x000fe40003f0e000 */
[----:B----4-:R-:W-:Y:S02]  /*02c0*/  FSETP.NAN.AND P1, PT, R2, R2, PT ;  /* 0x000000020200720b */ /* 0x010fe40003f28000 */
[----:B------:R-:W-:Y:S02]  /*02d0*/  FSETP.GEU.AND P2, PT, R12, R4, PT ;  /* 0x000000040c00720b */ /* 0x000fe40003f4e000 */
[----:B------:R-:W-:-:S02]  /*02e0*/  @!P6 SEL R5, R5, R13, !P0 ;  /* 0x0000000d0505e207 */ /* 0x000fc40004000000 */
[----:B------:R-:W-:Y:S02]  /*02f0*/  FSETP.NAN.AND P6, PT, R3, R3, PT ;  /* 0x000000030300720b */ /* 0x000fe40003fc8000 */
[----:B------:R-:W-:Y:S02]  /*0300*/  SEL R7, RZ, 0x1, !P4 ;  /* 0x00000001ff077807 */ /* 0x000fe40006000000 */
[----:B------:R-:W-:Y:S02]  /*0310*/  @!P5 SEL R4, R4, R12, !P2 ;  /* 0x0000000c0404d207 */ /* 0x000fe40005000000 */
[----:B------:R-:W-:Y:S02]  /*0320*/  SEL R6, RZ, 0x1, !P3 ;  /* 0x00000001ff067807 */ /* 0x000fe40005800000 */
[----:B------:R-:W-:Y:S02]  /*0330*/  SEL R7, R7, 0x2, P0 ;  /* 0x0000000207077807 */ /* 0x000fe40000000000 */
[----:B------:R-:W-:-:S02]  /*0340*/  FSETP.GEU.AND P3, PT, R4, R2, PT ;  /* 0x000000020400720b */ /* 0x000fc40003f6e000 */
[----:B------:R-:W-:Y:S02]  /*0350*/  SEL R10, R6, 0x2, P2 ;  /* 0x00000002060a7807 */ /* 0x000fe40001000000 */
[----:B------:R-:W-:Y:S02]  /*0360*/  FSETP.GEU.AND P0, PT, R5, R3, PT ;  /* 0x000000030500720b */ /* 0x000fe40003f0e000 */
[----:B------:R-:W-:Y:S02]  /*0370*/  @!P1 SEL R2, R2, R4, !P3 ;  /* 0x0000000402029207 */ /* 0x000fe40005800000 */
[----:B------:R-:W-:Y:S02]  /*0380*/  SEL R10, R10, 0x3, P3 ;  /* 0x000000030a0a7807 */ /* 0x000fe40001800000 */
[----:B------:R-:W-:Y:S02]  /*0390*/  SEL R11, R7, 0x3, P0 ;  /* 0x00000003070b7807 */ /* 0x000fe40000000000 */
[----:B------:R-:W-:-:S02]  /*03a0*/  IADD3 R6, P1, R0, UR6, RZ ;  /* 0x0000000600067c10 */ /* 0x000fc4000ff3e0ff */
[----:B------:R-:W-:Y:S01]  /*03b0*/  @!P6 SEL R3, R3, R5, !P0 ;  /* 0x000000050303e207 */ /* 0x000fe20004000000 */
[C---:B-1----:R-:W-:Y:S01]  /*03c0*/  IMAD.WIDE R4, R0.reuse, 0x4, R8 ;  /* 0x0000000400047825 */ /* 0x042fe200078e0208 */
[----:B------:R-:W-:-:S03]  /*03d0*/  LEA.HI.X.SX32 R7, R0, UR7, 0x1, P1 ;  /* 0x0000000700077c11 */ /* 0x000fc600088f0eff */
[----:B------:R-:W-:Y:S01]  /*03e0*/  IMAD R11, R11, 0x100, R10 ;  /* 0x000001000b0b7824 */ /* 0x000fe200078e020a */
[----:B------:R-:W-:Y:S04]  /*03f0*/  STG.E.64 desc[UR4][R4.64], R2 ;  /* 0x0000000204007986 */ /* 0x000fe8000c101b04 */
[----:B------:R-:W-:Y:S01]  /*0400*/  STG.E.U16 desc[UR4][R6.64], R11 ;  /* 0x0000000b06007986 */ /* 0x000fe2000c101504 */
[----:B------:R-:W-:Y:S05]  /*0410*/  EXIT ;  /* 0x000000000000794d */ /* 0x000fea0003800000 */
.L_x_0:
[----:B------:R-:W-:-:S00]  /*0420*/  BRA `(.L_x_0) ;  /* 0xfffffffc00fc7947 */ /* 0x000fc0000383ffff */
[----:B------:R-:W-:-:S00]  /*0430*/  NOP ;  /* 0x0000000000007918 */ /* 0x000fc00000000000 */
        /* <DEDUP_REMOVED lines=12> */
.L_x_1:


//--------------------- .nv.constant0.triton_poi_fused_max_pool2d_with_indices_9 --------------------------
	.section	.nv.constant0.triton_poi_fused_max_pool2d_with_indices_9,"a",@progbits
	.sectionflags	@""
	.align	4
.nv.constant0.triton_poi_fused_max_pool2d_with_indices_9:
	.zero		556
